	.headerflags	@"EF_CUDA_TEXMODE_UNIFIED EF_CUDA_64BIT_ADDRESS EF_CUDA_ACCELERATORS EF_CUDA_SM90 EF_CUDA_VIRTUAL_SM(EF_CUDA_SM90)"
	.elftype	@"ET_EXEC"


//--------------------- .nv.info                  --------------------------
	.section	.nv.info,"",@"SHT_CUDA_INFO"
	.align	4


	//----- nvinfo : EIATTR_REGCOUNT
	.align		4
        /*0000*/ 	.byte	0x04, 0x2f
        /*0002*/ 	.short	(.L_3 - .L_2)
	.align		4
.L_2:
        /*0004*/ 	.word	index@(triton_poi_fused__native_batch_norm_legit_no_training_15)
        /*0008*/ 	.word	0x00000010


	//----- nvinfo : EIATTR_MIN_STACK_SIZE
	.align		4
.L_3:
        /*000c*/ 	.byte	0x04, 0x12
        /*000e*/ 	.short	(.L_5 - .L_4)
	.align		4
.L_4:
        /*0010*/ 	.word	index@(triton_poi_fused__native_batch_norm_legit_no_training_15)
        /*0014*/ 	.word	0x00000000


	//----- nvinfo : EIATTR_FRAME_SIZE
	.align		4
.L_5:
        /*0018*/ 	.byte	0x04, 0x11
        /*001a*/ 	.short	(.L_7 - .L_6)
	.align		4
.L_6:
        /*001c*/ 	.word	index@(triton_poi_fused__native_batch_norm_legit_no_training_15)
        /*0020*/ 	.word	0x00000000


	//----- nvinfo : EIATTR_MIN_STACK_SIZE
	.align		4
.L_7:
        /*0024*/ 	.byte	0x04, 0x12
        /*0026*/ 	.short	(.L_9 - .L_8)
	.align		4
.L_8:
        /*0028*/ 	.word	index@(triton_poi_fused__native_batch_norm_legit_no_training_15)
        /*002c*/ 	.word	0x00000000
.L_9:


//--------------------- .nv.info.triton_poi_fused__native_batch_norm_legit_no_training_15 --------------------------
	.section	.nv.info.triton_poi_fused__native_batch_norm_legit_no_training_15,"",@"SHT_CUDA_INFO"
	.sectionflags	@""
	.align	4


	//----- nvinfo : EIATTR_CUDA_API_VERSION
	.align		4
        /*0000*/ 	.byte	0x04, 0x37
        /*0002*/ 	.short	(.L_11 - .L_10)
.L_10:
        /*0004*/ 	.word	0x0000007c


	//----- nvinfo : EIATTR_KPARAM_INFO
	.align		4
.L_11:
        /*0008*/ 	.byte	0x04, 0x17
        /*000a*/ 	.short	(.L_13 - .L_12)
.L_12:
        /*000c*/ 	.word	0x00000000
        /*0010*/ 	.short	0x0006
        /*0012*/ 	.short	0x0030
        /*0014*/ 	.byte	0x00, 0xf0, 0x11, 0x00


	//----- nvinfo : EIATTR_KPARAM_INFO
	.align		4
.L_13:
        /*0018*/ 	.byte	0x04, 0x17
        /*001a*/ 	.short	(.L_15 - .L_14)
.L_14:
        /*001c*/ 	.word	0x00000000
        /*0020*/ 	.short	0x0005
        /*0022*/ 	.short	0x0028
        /*0024*/ 	.byte	0x00, 0xf4, 0x21, 0x00


	//----- nvinfo : EIATTR_KPARAM_INFO
	.align		4
.L_15:
        /*0028*/ 	.byte	0x04, 0x17
        /*002a*/ 	.short	(.L_17 - .L_16)
.L_16:
        /*002c*/ 	.word	0x00000000
        /*0030*/ 	.short	0x0004
        /*0032*/ 	.short	0x0020
        /*0034*/ 	.byte	0x00, 0xf4, 0x21, 0x00


	//----- nvinfo : EIATTR_KPARAM_INFO
	.align		4
.L_17:
        /*0038*/ 	.byte	0x04, 0x17
        /*003a*/ 	.short	(.L_19 - .L_18)
.L_18:
        /*003c*/ 	.word	0x00000000
        /*0040*/ 	.short	0x0003
        /*0042*/ 	.short	0x0018
        /*0044*/ 	.byte	0x00, 0xf4, 0x21, 0x00


	//----- nvinfo : EIATTR_KPARAM_INFO
	.align		4
.L_19:
        /*0048*/ 	.byte	0x04, 0x17
        /*004a*/ 	.short	(.L_21 - .L_20)
.L_20:
        /*004c*/ 	.word	0x00000000
        /*0050*/ 	.short	0x0002
        /*0052*/ 	.short	0x0010
        /*0054*/ 	.byte	0x00, 0xf4, 0x21, 0x00


	//----- nvinfo : EIATTR_KPARAM_INFO
	.align		4
.L_21:
        /*0058*/ 	.byte	0x04, 0x17
        /*005a*/ 	.short	(.L_23 - .L_22)
.L_22:
        /*005c*/ 	.word	0x00000000
        /*0060*/ 	.short	0x0001
        /*0062*/ 	.short	0x0008
        /*0064*/ 	.byte	0x00, 0xf4, 0x21, 0x00


	//----- nvinfo : EIATTR_KPARAM_INFO
	.align		4
.L_23:
        /*0068*/ 	.byte	0x04, 0x17
        /*006a*/ 	.short	(.L_25 - .L_24)
.L_24:
        /*006c*/ 	.word	0x00000000
        /*0070*/ 	.short	0x0000
        /*0072*/ 	.short	0x0000
        /*0074*/ 	.byte	0x00, 0xf4, 0x21, 0x00


	//----- nvinfo : EIATTR_SPARSE_MMA_MASK
	.align		4
.L_25:
        /*0078*/ 	.byte	0x03, 0x50
        /*007a*/ 	.short	0x0000


	//----- nvinfo : EIATTR_MAXREG_COUNT
	.align		4
        /*007c*/ 	.byte	0x03, 0x1b
        /*007e*/ 	.short	0x00ff


	//----- nvinfo : EIATTR_EXIT_INSTR_OFFSETS
	.align		4
        /*0080*/ 	.byte	0x04, 0x1c
        /*0082*/ 	.short	(.L_27 - .L_26)


	//   ....[0]....
.L_26:
        /*0084*/ 	.word	0x000002b0


	//----- nvinfo : EIATTR_REQNTID
	.align		4
.L_27:
        /*0088*/ 	.byte	0x04, 0x10
        /*008a*/ 	.short	(.L_29 - .L_28)
.L_28:
        /*008c*/ 	.word	0x00000080
        /*0090*/ 	.word	0x00000001
        /*0094*/ 	.word	0x00000001


	//----- nvinfo : EIATTR_CBANK_PARAM_SIZE
	.align		4
.L_29:
        /*0098*/ 	.byte	0x03, 0x19
        /*009a*/ 	.short	0x0034


	//----- nvinfo : EIATTR_PARAM_CBANK
	.align		4
        /*009c*/ 	.byte	0x04, 0x0a
        /*009e*/ 	.short	(.L_31 - .L_30)
	.align		4
.L_30:
        /*00a0*/ 	.word	index@(.nv.constant0.triton_poi_fused__native_batch_norm_legit_no_training_15)
        /*00a4*/ 	.short	0x0210
        /*00a6*/ 	.short	0x0034


	//----- nvinfo : EIATTR_SW_WAR
	.align		4
.L_31:
        /*00a8*/ 	.byte	0x04, 0x36
        /*00aa*/ 	.short	(.L_33 - .L_32)
.L_32:
        /*00ac*/ 	.word	0x00000008
.L_33:


//--------------------- .nv.callgraph             --------------------------
	.section	.nv.callgraph,"",@"SHT_CUDA_CALLGRAPH"
	.align	4
	.sectionentsize	8
	.align		4
        /*0000*/ 	.word	0x00000000
	.align		4
        /*0004*/ 	.word	0xffffffff
	.align		4
        /*0008*/ 	.word	0x00000000
	.align		4
        /*000c*/ 	.word	0xfffffffe
	.align		4
        /*0010*/ 	.word	0x00000000
	.align		4
        /*0014*/ 	.word	0xfffffffd
	.align		4
        /*0018*/ 	.word	0x00000000
	.align		4
        /*001c*/ 	.word	0xfffffffc


//--------------------- .nv.constant4             --------------------------
	.section	.nv.constant4,"a",@progbits
	.align	8
	.align		8
.nv.constant4:
        /*0000*/ 	.dword	_$_str
	.align		8
        /*0008*/ 	.dword	_$_str_$_2


//--------------------- .text.triton_poi_fused__native_batch_norm_legit_no_training_15 --------------------------
	.section	.text.triton_poi_fused__native_batch_norm_legit_no_training_15,"ax",@progbits
	.align	128
        .global         triton_poi_fused__native_batch_norm_legit_no_training_15
        .type           triton_poi_fused__native_batch_norm_legit_no_training_15,@function
        .size           triton_poi_fused__native_batch_norm_legit_no_training_15,(.L_x_1 - triton_poi_fused__native_batch_norm_legit_no_training_15)
        .other          triton_poi_fused__native_batch_norm_legit_no_training_15,@"STO_CUDA_ENTRY STV_DEFAULT"
triton_poi_fused__native_batch_norm_legit_no_training_15:
.text.triton_poi_fused__native_batch_norm_legit_no_training_15:
[----:B------:R-:W-:Y:S01]  /*0000*/  LDC R1, c[0x0][0x28] ;  /* 0x00000a00ff017b82 */ /* 0x000fe20000000800 */
[----:B------:R-:W1:Y:S07]  /*0010*/  S2R R0, SR_TID.X ;  /* 0x0000000000007919 */ /* 0x000e6e0000002100 */
[----:B------:R-:W2:Y:S01]  /*0020*/  LDC.64 R6, c[0x0][0x220] ;  /* 0x00008800ff067b82 */ /* 0x000ea20000000a00 */
[----:B------:R-:W-:Y:S01]  /*0030*/  ULDC.64 UR4, c[0x0][0x208] ;  /* 0x0000820000047ab9 */ /* 0x000fe20000000a00 */
[----:B------:R-:W3:Y:S06]  /*0040*/  S2R R3, SR_CTAID.X ;  /* 0x0000000000037919 */ /* 0x000eec0000002500 */
[----:B------:R-:W4:Y:S08]  /*0050*/  LDC.64 R4, c[0x0][0x218] ;  /* 0x00008600ff047b82 */ /* 0x000f300000000a00 */
[----:B------:R-:W5:Y:S08]  /*0060*/  LDC.64 R8, c[0x0][0x228] ;  /* 0x00008a00ff087b82 */ /* 0x000f700000000a00 */
[----:B------:R-:W5:Y:S01]  /*0070*/  LDC.64 R10, c[0x0][0x230] ;  /* 0x00008c00ff0a7b82 */ /* 0x000f620000000a00 */
[----:B-1----:R-:W-:-:S02]  /*0080*/  LOP3.LUT R0, R0, 0x7f, RZ, 0xc0, !PT ;  /* 0x0000007f00007812 */ /* 0x002fc400078ec0ff */
[----:B---3--:R-:W-:Y:S02]  /*0090*/  SHF.R.S32.HI R2, RZ, 0x18, R3 ;  /* 0x00000018ff027819 */ /* 0x008fe40000011403 */
[----:B------:R-:W-:Y:S02]  /*00a0*/  LEA R0, R3, R0, 0x7 ;  /* 0x0000000003007211 */ /* 0x000fe400078e38ff */
[----:B------:R-:W-:-:S04]  /*00b0*/  SGXT R3, R2, 0x1 ;  /* 0x000000010203781a */ /* 0x000fc80000000200 */
[----:B------:R-:W-:-:S04]  /*00c0*/  LEA.HI R3, R3, R0, RZ, 0x2 ;  /* 0x0000000003037211 */ /* 0x000fc800078f10ff */
[----:B------:R-:W-:-:S04]  /*00d0*/  LOP3.LUT R3, R3, 0xfffffffc, RZ, 0xc0, !PT ;  /* 0xfffffffc03037812 */ /* 0x000fc800078ec0ff */
[----:B------:R-:W-:Y:S02]  /*00e0*/  IADD3 R13, R0, -R3, RZ ;  /* 0x80000003000d7210 */ /* 0x000fe40007ffe0ff */
[----:B------:R-:W1:Y:S03]  /*00f0*/  LDC.64 R2, c[0x0][0x210] ;  /* 0x00008400ff027b82 */ /* 0x000e660000000a00 */
[----:B--2---:R-:W-:-:S06]  /*0100*/  IMAD.WIDE R6, R13, 0x4, R6 ;  /* 0x000000040d067825 */ /* 0x004fcc00078e0206 */
[----:B------:R-:W2:Y:S01]  /*0110*/  LDG.E.EL R6, desc[UR4][R6.64] ;  /* 0x0000000406067981 */ /* 0x000ea2000c2e1900 */
[----:B----4-:R-:W-:-:S04]  /*0120*/  IMAD.WIDE R4, R13, 0x4, R4 ;  /* 0x000000040d047825 */ /* 0x010fc800078e0204 */
[C---:B-----5:R-:W-:Y:S02]  /*0130*/  IMAD.WIDE R8, R13.reuse, 0x4, R8 ;  /* 0x000000040d087825 */ /* 0x060fe400078e0208 */
[----:B------:R3:W4:Y:S02]  /*0140*/  LDG.E.EL R5, desc[UR4][R4.64] ;  /* 0x0000000404057981 */ /* 0x000724000c2e1900 */
[----:B0-----:R-:W-:Y:S02]  /*0150*/  IMAD.WIDE R10, R13, 0x4, R10 ;  /* 0x000000040d0a7825 */ /* 0x001fe400078e020a */
[----:B------:R-:W5:Y:S02]  /*0160*/  LDG.E.EL R8, desc[UR4][R8.64] ;  /* 0x0000000408087981 */ /* 0x000f64000c2e1900 */
[C---:B-1----:R-:W-:Y:S02]  /*0170*/  IMAD.WIDE R2, R0.reuse, 0x4, R2 ;  /* 0x0000000400027825 */ /* 0x042fe400078e0202 */
[----:B------:R-:W5:Y:S04]  /*0180*/  LDG.E.EL R11, desc[UR4][R10.64] ;  /* 0x000000040a0b7981 */ /* 0x000f68000c2e1900 */
[----:B------:R0:W4:Y:S01]  /*0190*/  LDG.E R12, desc[UR4][R2.64] ;  /* 0x00000004020c7981 */ /* 0x000122000c1e1900 */
[----:B---3--:R-:W-:Y:S01]  /*01a0*/  HFMA2.MMA R4, -RZ, RZ, 1.625, 0 ;  /* 0x3e800000ff047435 */ /* 0x008fe200000001ff */
[----:B0-----:R-:W0:Y:S02]  /*01b0*/  LDC.64 R2, c[0x0][0x238] ;  /* 0x00008e00ff027b82 */ /* 0x001e240000000a00 */
[----:B0-----:R-:W-:-:S04]  /*01c0*/  IMAD.WIDE R2, R0, 0x4, R2 ;  /* 0x0000000400027825 */ /* 0x001fc800078e0202 */
[----:B--2---:R-:W-:-:S04]  /*01d0*/  FADD R6, R6, 0.0010000000474974513054 ;  /* 0x3a83126f06067421 */ /* 0x004fc80000000000 */
[----:B------:R-:W0:Y:S02]  /*01e0*/  MUFU.SQRT R7, R6 ;  /* 0x0000000600077308 */ /* 0x000e240000002000 */
[C---:B0-----:R-:W-:Y:S02]  /*01f0*/  FSETP.GT.AND P0, PT, R7.reuse, 8.50705917302346158658e+37, PT ;  /* 0x7e8000000700780b */ /* 0x041fe40003f04000 */
[----:B------:R-:W-:-:S11]  /*0200*/  FSETP.GEU.AND P1, PT, R7, 1.175494350822287508e-38, PT ;  /* 0x008000000700780b */ /* 0x000fd60003f2e000 */
[----:B------:R-:W-:-:S04]  /*0210*/  @P0 FMUL R7, R7, 0.25 ;  /* 0x3e80000007070820 */ /* 0x000fc80000400000 */
[----:B------:R-:W-:-:S06]  /*0220*/  @!P1 FMUL R7, R7, 16777216 ;  /* 0x4b80000007079820 */ /* 0x000fcc0000400000 */
[----:B------:R-:W0:Y:S01]  /*0230*/  MUFU.RCP R7, R7 ;  /* 0x0000000700077308 */ /* 0x000e220000001000 */
[----:B------:R-:W-:Y:S01]  /*0240*/  FSEL R4, R4, 1, P0 ;  /* 0x3f80000004047808 */ /* 0x000fe20000000000 */
[----:B----4-:R-:W-:-:S04]  /*0250*/  FADD R5, R12, -R5 ;  /* 0x800000050c057221 */ /* 0x010fc80000000000 */
[----:B------:R-:W-:-:S04]  /*0260*/  @!P1 FMUL R4, R4, 16777216 ;  /* 0x4b80000004049820 */ /* 0x000fc80000400000 */
[----:B0-----:R-:W-:-:S04]  /*0270*/  FMUL R4, R7, R4 ;  /* 0x0000000407047220 */ /* 0x001fc80000400000 */
[----:B------:R-:W-:-:S04]  /*0280*/  FMUL R4, R5, R4 ;  /* 0x0000000405047220 */ /* 0x000fc80000400000 */
[----:B-----5:R-:W-:-:S05]  /*0290*/  FFMA R11, R8, R4, R11 ;  /* 0x00000004080b7223 */ /* 0x020fca000000000b */
[----:B------:R-:W-:Y:S01]  /*02a0*/  STG.E desc[UR4][R2.64], R11 ;  /* 0x0000000b02007986 */ /* 0x000fe2000c101904 */
[----:B------:R-:W-:Y:S05]  /*02b0*/  EXIT ;  /* 0x000000000000794d */ /* 0x000fea0003800000 */
.L_x_0:
[----:B------:R-:W-:-:S00]  /*02c0*/  BRA `(.L_x_0) ;  /* 0xfffffffc00fc7947 */ /* 0x000fc0000383ffff */
[----:B------:R-:W-:-:S00]  /*02d0*/  NOP ;  /* 0x0000000000007918 */ /* 0x000fc00000000000 */
        /* <DEDUP_REMOVED lines=10> */
.L_x_1:


//--------------------- .nv.global.init           --------------------------
	.section	.nv.global.init,"aw",@progbits
.nv.global.init:
	.type		_$_str,@object
	.size		_$_str,(_$_str_$_2 - _$_str)
_$_str:
        /*0000*/ 	.byte	0x5f, 0x5f, 0x43, 0x55, 0x44, 0x41, 0x5f, 0x46, 0x54, 0x5a, 0x00
	.type		_$_str_$_2,@object
	.size		_$_str_$_2,(.L_1 - _$_str_$_2)
_$_str_$_2:
        /*000b*/ 	.byte	0x5f, 0x5f, 0x43, 0x55, 0x44, 0x41, 0x5f, 0x50, 0x52, 0x45, 0x43, 0x5f, 0x53, 0x51, 0x52, 0x54
        /*001b*/ 	.byte	0x00
.L_1:


//--------------------- .nv.constant0.triton_poi_fused__native_batch_norm_legit_no_training_15 --------------------------
	.section	.nv.constant0.triton_poi_fused__native_batch_norm_legit_no_training_15,"a",@progbits
	.sectionflags	@""
	.align	4
.nv.constant0.triton_poi_fused__native_batch_norm_legit_no_training_15:
	.zero		580
